	.headerflags	@"EF_CUDA_TEXMODE_UNIFIED EF_CUDA_64BIT_ADDRESS EF_CUDA_ACCELERATORS EF_CUDA_SM90 EF_CUDA_VIRTUAL_SM(EF_CUDA_SM90)"
	.elftype	@"ET_EXEC"


//--------------------- .nv.info                  --------------------------
	.section	.nv.info,"",@"SHT_CUDA_INFO"
	.align	4


	//----- nvinfo : EIATTR_REGCOUNT
	.align		4
        /*0000*/ 	.byte	0x04, 0x2f
        /*0002*/ 	.short	(.L_1 - .L_0)
	.align		4
.L_0:
        /*0004*/ 	.word	index@(triton_poi_fused_max_pool2d_with_indices_60)
        /*0008*/ 	.word	0x0000001a


	//----- nvinfo : EIATTR_MIN_STACK_SIZE
	.align		4
.L_1:
        /*000c*/ 	.byte	0x04, 0x12
        /*000e*/ 	.short	(.L_3 - .L_2)
	.align		4
.L_2:
        /*0010*/ 	.word	index@(triton_poi_fused_max_pool2d_with_indices_60)
        /*0014*/ 	.word	0x00000000


	//----- nvinfo : EIATTR_FRAME_SIZE
	.align		4
.L_3:
        /*0018*/ 	.byte	0x04, 0x11
        /*001a*/ 	.short	(.L_5 - .L_4)
	.align		4
.L_4:
        /*001c*/ 	.word	index@(triton_poi_fused_max_pool2d_with_indices_60)
        /*0020*/ 	.word	0x00000000


	//----- nvinfo : EIATTR_MIN_STACK_SIZE
	.align		4
.L_5:
        /*0024*/ 	.byte	0x04, 0x12
        /*0026*/ 	.short	(.L_7 - .L_6)
	.align		4
.L_6:
        /*0028*/ 	.word	index@(triton_poi_fused_max_pool2d_with_indices_60)
        /*002c*/ 	.word	0x00000000
.L_7:


//--------------------- .nv.info.triton_poi_fused_max_pool2d_with_indices_60 --------------------------
	.section	.nv.info.triton_poi_fused_max_pool2d_with_indices_60,"",@"SHT_CUDA_INFO"
	.sectionflags	@""
	.align	4


	//----- nvinfo : EIATTR_CUDA_API_VERSION
	.align		4
        /*0000*/ 	.byte	0x04, 0x37
        /*0002*/ 	.short	(.L_9 - .L_8)
.L_8:
        /*0004*/ 	.word	0x0000007c


	//----- nvinfo : EIATTR_KPARAM_INFO
	.align		4
.L_9:
        /*0008*/ 	.byte	0x04, 0x17
        /*000a*/ 	.short	(.L_11 - .L_10)
.L_10:
        /*000c*/ 	.word	0x00000000
        /*0010*/ 	.short	0x0003
        /*0012*/ 	.short	0x0018
        /*0014*/ 	.byte	0x00, 0xf0, 0x11, 0x00


	//----- nvinfo : EIATTR_KPARAM_INFO
	.align		4
.L_11:
        /*0018*/ 	.byte	0x04, 0x17
        /*001a*/ 	.short	(.L_13 - .L_12)
.L_12:
        /*001c*/ 	.word	0x00000000
        /*0020*/ 	.short	0x0002
        /*0022*/ 	.short	0x0010
        /*0024*/ 	.byte	0x00, 0xf4, 0x21, 0x00


	//----- nvinfo : EIATTR_KPARAM_INFO
	.align		4
.L_13:
        /*0028*/ 	.byte	0x04, 0x17
        /*002a*/ 	.short	(.L_15 - .L_14)
.L_14:
        /*002c*/ 	.word	0x00000000
        /*0030*/ 	.short	0x0001
        /*0032*/ 	.short	0x0008
        /*0034*/ 	.byte	0x00, 0xf4, 0x21, 0x00


	//----- nvinfo : EIATTR_KPARAM_INFO
	.align		4
.L_15:
        /*0038*/ 	.byte	0x04, 0x17
        /*003a*/ 	.short	(.L_17 - .L_16)
.L_16:
        /*003c*/ 	.word	0x00000000
        /*0040*/ 	.short	0x0000
        /*0042*/ 	.short	0x0000
        /*0044*/ 	.byte	0x00, 0xf4, 0x21, 0x00


	//----- nvinfo : EIATTR_SPARSE_MMA_MASK
	.align		4
.L_17:
        /*0048*/ 	.byte	0x03, 0x50
        /*004a*/ 	.short	0x0000


	//----- nvinfo : EIATTR_MAXREG_COUNT
	.align		4
        /*004c*/ 	.byte	0x03, 0x1b
        /*004e*/ 	.short	0x00ff


	//----- nvinfo : EIATTR_EXIT_INSTR_OFFSETS
	.align		4
        /*0050*/ 	.byte	0x04, 0x1c
        /*0052*/ 	.short	(.L_19 - .L_18)


	//   ....[0]....
.L_18:
        /*0054*/ 	.word	0x00000b70


	//   ....[1]....
        /*0058*/ 	.word	0x00000b90


	//----- nvinfo : EIATTR_REQNTID
	.align		4
.L_19:
        /*005c*/ 	.byte	0x04, 0x10
        /*005e*/ 	.short	(.L_21 - .L_20)
.L_20:
        /*0060*/ 	.word	0x00000080
        /*0064*/ 	.word	0x00000001
        /*0068*/ 	.word	0x00000001


	//----- nvinfo : EIATTR_CBANK_PARAM_SIZE
	.align		4
.L_21:
        /*006c*/ 	.byte	0x03, 0x19
        /*006e*/ 	.short	0x001c


	//----- nvinfo : EIATTR_PARAM_CBANK
	.align		4
        /*0070*/ 	.byte	0x04, 0x0a
        /*0072*/ 	.short	(.L_23 - .L_22)
	.align		4
.L_22:
        /*0074*/ 	.word	index@(.nv.constant0.triton_poi_fused_max_pool2d_with_indices_60)
        /*0078*/ 	.short	0x0210
        /*007a*/ 	.short	0x001c


	//----- nvinfo : EIATTR_SW_WAR
	.align		4
.L_23:
        /*007c*/ 	.byte	0x04, 0x36
        /*007e*/ 	.short	(.L_25 - .L_24)
.L_24:
        /*0080*/ 	.word	0x00000008
.L_25:


//--------------------- .nv.callgraph             --------------------------
	.section	.nv.callgraph,"",@"SHT_CUDA_CALLGRAPH"
	.align	4
	.sectionentsize	8
	.align		4
        /*0000*/ 	.word	0x00000000
	.align		4
        /*0004*/ 	.word	0xffffffff
	.align		4
        /*0008*/ 	.word	0x00000000
	.align		4
        /*000c*/ 	.word	0xfffffffe
	.align		4
        /*0010*/ 	.word	0x00000000
	.align		4
        /*0014*/ 	.word	0xfffffffd
	.align		4
        /*0018*/ 	.word	0x00000000
	.align		4
        /*001c*/ 	.word	0xfffffffc


//--------------------- .text.triton_poi_fused_max_pool2d_with_indices_60 --------------------------
	.section	.text.triton_poi_fused_max_pool2d_with_indices_60,"ax",@progbits
	.align	128
        .global         triton_poi_fused_max_pool2d_with_indices_60
        .type           triton_poi_fused_max_pool2d_with_indices_60,@function
        .size           triton_poi_fused_max_pool2d_with_indices_60,(.L_x_1 - triton_poi_fused_max_pool2d_with_indices_60)
        .other          triton_poi_fused_max_pool2d_with_indices_60,@"STO_CUDA_ENTRY STV_DEFAULT"
triton_poi_fused_max_pool2d_with_indices_60:
.text.triton_poi_fused_max_pool2d_with_indices_60:
[----:B------:R-:W0:Y:S02]  /*0000*/  LDC R1, c[0x0][0x28] ;  /* 0x00000a00ff017b82 */ /* 0x000e240000000800 */
[----:B------:R-:W1:Y:S01]  /*0010*/  S2R R0, SR_TID.X ;  /* 0x0000000000007919 */ /* 0x000e620000002100 */
[----:B------:R-:W-:Y:S01]  /*0020*/  CS2R R10, SRZ ;  /* 0x00000000000a7805 */ /* 0x000fe2000001ff00 */
[----:B------:R-:W-:Y:S01]  /*0030*/  ULDC.64 UR4, c[0x0][0x208] ;  /* 0x0000820000047ab9 */ /* 0x000fe20000000a00 */
[----:B------:R-:W2:Y:S01]  /*0040*/  S2R R5, SR_CTAID.X ;  /* 0x0000000000057919 */ /* 0x000ea20000002500 */
[----:B------:R-:W-:Y:S02]  /*0050*/  CS2R R12, SRZ ;  /* 0x00000000000c7805 */ /* 0x000fe4000001ff00 */
[----:B------:R-:W-:Y:S01]  /*0060*/  CS2R R14, SRZ ;  /* 0x00000000000e7805 */ /* 0x000fe2000001ff00 */
[----:B------:R-:W-:Y:S01]  /*0070*/  ULDC.64 UR6, c[0x0][0x220] ;  /* 0x0000880000067ab9 */ /* 0x000fe20000000a00 */
[----:B-1----:R-:W-:-:S05]  /*0080*/  IMAD.SHL.U32 R0, R0, 0x2, RZ ;  /* 0x0000000200007824 */ /* 0x002fca00078e00ff */
[----:B------:R-:W-:-:S05]  /*0090*/  LOP3.LUT R0, R0, 0xfe, RZ, 0xc0, !PT ;  /* 0x000000fe00007812 */ /* 0x000fca00078ec0ff */
[----:B--2---:R-:W-:-:S04]  /*00a0*/  IMAD R5, R5, 0x100, R0 ;  /* 0x0000010005057824 */ /* 0x004fc800078e0200 */
[----:B------:R-:W-:-:S04]  /*00b0*/  IMAD.HI R0, R5, 0x3e0f83e1, RZ ;  /* 0x3e0f83e105007827 */ /* 0x000fc800078e02ff */
[C---:B------:R-:W-:Y:S01]  /*00c0*/  VIADD R17, R5.reuse, 0xfffff5b0 ;  /* 0xfffff5b005117836 */ /* 0x040fe20000000000 */
[----:B------:R-:W-:Y:S01]  /*00d0*/  SHF.R.U32.HI R3, RZ, 0x1f, R0 ;  /* 0x0000001fff037819 */ /* 0x000fe20000011600 */
[----:B------:R-:W-:-:S03]  /*00e0*/  VIADD R19, R5, 0xfffff7c0 ;  /* 0xfffff7c005137836 */ /* 0x000fc60000000000 */
[CC--:B------:R-:W-:Y:S02]  /*00f0*/  LEA.HI.SX32 R4, R0.reuse, R3.reuse, 0x19 ;  /* 0x0000000300047211 */ /* 0x0c0fe400078fcaff */
[----:B------:R-:W-:Y:S02]  /*0100*/  LEA.HI.SX32 R0, R0, R3, 0x17 ;  /* 0x0000000300007211 */ /* 0x000fe400078fbaff */
[----:B------:R-:W-:Y:S01]  /*0110*/  LEA.HI R6, R4, R4, RZ, 0x2 ;  /* 0x0000000404067211 */ /* 0x000fe200078f10ff */
[----:B------:R-:W1:Y:S01]  /*0120*/  LDC.64 R2, c[0x0][0x210] ;  /* 0x00008400ff027b82 */ /* 0x000e620000000a00 */
[----:B------:R-:W-:Y:S02]  /*0130*/  LEA.HI R8, R0, R0, RZ, 0x2 ;  /* 0x0000000000087211 */ /* 0x000fe400078f10ff */
[----:B------:R-:W-:Y:S02]  /*0140*/  LOP3.LUT R7, R6, 0xfffffffc, RZ, 0xc0, !PT ;  /* 0xfffffffc06077812 */ /* 0x000fe400078ec0ff */
[----:B------:R-:W-:-:S03]  /*0150*/  LOP3.LUT R9, R8, 0xfffffffc, RZ, 0xc0, !PT ;  /* 0xfffffffc08097812 */ /* 0x000fc600078ec0ff */
[----:B------:R-:W-:Y:S01]  /*0160*/  IMAD.IADD R4, R4, 0x1, -R7 ;  /* 0x0000000104047824 */ /* 0x000fe200078e0a07 */
[----:B------:R-:W-:Y:S01]  /*0170*/  CS2R R6, SRZ ;  /* 0x0000000000067805 */ /* 0x000fe2000001ff00 */
[----:B------:R-:W-:Y:S02]  /*0180*/  IMAD.IADD R9, R0, 0x1, -R9 ;  /* 0x0000000100097824 */ /* 0x000fe400078e0a09 */
[C---:B------:R-:W-:Y:S01]  /*0190*/  VIADD R0, R4.reuse, 0x1 ;  /* 0x0000000104007836 */ /* 0x040fe20000000000 */
[C---:B------:R-:W-:Y:S02]  /*01a0*/  ISETP.GT.AND P0, PT, R4.reuse, RZ, PT ;  /* 0x000000ff0400720c */ /* 0x040fe40003f04270 */
[----:B------:R-:W-:Y:S02]  /*01b0*/  ISETP.GT.AND P1, PT, R4, -0x1, PT ;  /* 0xffffffff0400780c */ /* 0x000fe40003f24270 */
[C---:B------:R-:W-:Y:S02]  /*01c0*/  ISETP.GT.AND P4, PT, R9.reuse, RZ, P0 ;  /* 0x000000ff0900720c */ /* 0x040fe40000784270 */
[----:B------:R-:W-:-:S02]  /*01d0*/  ISETP.GT.AND P1, PT, R9, RZ, P1 ;  /* 0x000000ff0900720c */ /* 0x000fc40000f24270 */
[C---:B------:R-:W-:Y:S02]  /*01e0*/  ISETP.LT.AND P4, PT, R5.reuse, 0x8400, P4 ;  /* 0x000084000500780c */ /* 0x040fe40002781270 */
[----:B------:R-:W-:Y:S01]  /*01f0*/  ISETP.LT.AND P2, PT, R5, 0x8400, P1 ;  /* 0x000084000500780c */ /* 0x000fe20000f41270 */
[----:B-1----:R-:W-:Y:S01]  /*0200*/  IMAD.WIDE R16, R17, 0x4, R2 ;  /* 0x0000000411107825 */ /* 0x002fe200078e0202 */
[----:B------:R-:W-:-:S03]  /*0210*/  ISETP.GE.U32.AND P3, PT, R0, 0x4, PT ;  /* 0x000000040000780c */ /* 0x000fc60003f66070 */
[----:B------:R-:W-:Y:S01]  /*0220*/  IMAD.WIDE R18, R19, 0x4, R2 ;  /* 0x0000000413127825 */ /* 0x000fe200078e0202 */
[----:B------:R-:W-:-:S04]  /*0230*/  ISETP.GT.AND P5, PT, R9, RZ, !P3 ;  /* 0x000000ff0900720c */ /* 0x000fc80005fa4270 */
[C---:B------:R-:W-:Y:S01]  /*0240*/  ISETP.LT.AND P5, PT, R5.reuse, 0x8400, P5 ;  /* 0x000084000500780c */ /* 0x040fe20002fa1270 */
[----:B------:R-:W-:Y:S01]  /*0250*/  VIADD R21, R5, 0xfffff9d0 ;  /* 0xfffff9d005157836 */ /* 0x000fe20000000000 */
[----:B------:R-:W-:Y:S01]  /*0260*/  ISETP.GT.AND P0, PT, R9, -0x1, P0 ;  /* 0xffffffff0900780c */ /* 0x000fe20000704270 */
[----:B------:R1:W2:Y:S04]  /*0270*/  @P4 LDG.E.64 R6, desc[UR4][R16.64] ;  /* 0x0000000410064981 */ /* 0x0002a8000c1e1b00 */
[----:B------:R2:W3:Y:S01]  /*0280*/  @P2 LDG.E.64 R10, desc[UR4][R18.64] ;  /* 0x00000004120a2981 */ /* 0x0004e2000c1e1b00 */
[----:B------:R-:W-:Y:S01]  /*0290*/  IMAD.WIDE R20, R21, 0x4, R2 ;  /* 0x0000000415147825 */ /* 0x000fe200078e0202 */
[----:B------:R-:W-:-:S03]  /*02a0*/  ISETP.LT.AND P0, PT, R5, 0x8400, P0 ;  /* 0x000084000500780c */ /* 0x000fc60000701270 */
[----:B------:R-:W-:Y:S01]  /*02b0*/  VIADD R23, R5, 0xfffffdf0 ;  /* 0xfffffdf005177836 */ /* 0x000fe20000000000 */
[----:B------:R-:W4:Y:S03]  /*02c0*/  @P5 LDG.E.64 R12, desc[UR4][R20.64] ;  /* 0x00000004140c5981 */ /* 0x000f26000c1e1b00 */
[----:B-1----:R-:W-:-:S06]  /*02d0*/  IMAD.WIDE R16, R23, 0x4, R2 ;  /* 0x0000000417107825 */ /* 0x002fcc00078e0202 */
[----:B------:R-:W5:Y:S01]  /*02e0*/  @P0 LDG.E.64 R14, desc[UR4][R16.64] ;  /* 0x00000004100e0981 */ /* 0x000f62000c1e1b00 */
[----:B------:R-:W-:-:S04]  /*02f0*/  ISETP.GT.AND P3, PT, R9, -0x1, !P3 ;  /* 0xffffffff0900780c */ /* 0x000fc80005f64270 */
[----:B------:R-:W-:Y:S02]  /*0300*/  ISETP.LT.AND P3, PT, R5, 0x8400, P3 ;  /* 0x000084000500780c */ /* 0x000fe40001f61270 */
[----:B--2---:R-:W-:Y:S02]  /*0310*/  SEL R18, R7, 0xff800000, P4 ;  /* 0xff80000007127807 */ /* 0x004fe40002000000 */
[----:B---3--:R-:W-:Y:S02]  /*0320*/  SEL R11, R11, 0xff800000, P2 ;  /* 0xff8000000b0b7807 */ /* 0x008fe40001000000 */
[----:B------:R-:W-:Y:S02]  /*0330*/  SEL R10, R10, 0xff800000, P2 ;  /* 0xff8000000a0a7807 */ /* 0x000fe40001000000 */
[----:B------:R-:W-:Y:S02]  /*0340*/  FSETP.GT.AND P1, PT, R11, R18, PT ;  /* 0x000000120b00720b */ /* 0x000fe40003f24000 */
[----:B----4-:R-:W-:-:S02]  /*0350*/  SEL R8, R13, 0xff800000, P5 ;  /* 0xff8000000d087807 */ /* 0x010fc40002800000 */
[----:B------:R-:W-:Y:S02]  /*0360*/  SEL R13, R6, 0xff800000, P4 ;  /* 0xff800000060d7807 */ /* 0x000fe40002000000 */
[----:B------:R-:W-:Y:S02]  /*0370*/  FSETP.NAN.AND P6, PT, R8, R8, PT ;  /* 0x000000080800720b */ /* 0x000fe40003fc8000 */
[----:B------:R-:W-:Y:S02]  /*0380*/  FSETP.NAN.AND P4, PT, R11, R11, PT ;  /* 0x0000000b0b00720b */ /* 0x000fe40003f88000 */
[----:B------:R-:W-:Y:S02]  /*0390*/  SEL R7, R12, 0xff800000, P5 ;  /* 0xff8000000c077807 */ /* 0x000fe40002800000 */
[----:B-----5:R-:W-:Y:S02]  /*03a0*/  SEL R15, R15, 0xff800000, P0 ;  /* 0xff8000000f0f7807 */ /* 0x020fe40000000000 */
[----:B------:R-:W-:-:S02]  /*03b0*/  @!P1 SEL R11, R11, R18, P4 ;  /* 0x000000120b0b9207 */ /* 0x000fc40002000000 */
[----:B------:R-:W-:Y:S02]  /*03c0*/  FSETP.NAN.AND P2, PT, R15, R15, PT ;  /* 0x0000000f0f00720b */ /* 0x000fe40003f48000 */
[----:B------:R-:W-:Y:S02]  /*03d0*/  FSETP.GEU.AND P4, PT, R11, R8, PT ;  /* 0x000000080b00720b */ /* 0x000fe40003f8e000 */
[----:B------:R-:W-:Y:S02]  /*03e0*/  FSETP.GT.AND P5, PT, R10, R13, PT ;  /* 0x0000000d0a00720b */ /* 0x000fe40003fa4000 */
[----:B------:R-:W-:Y:S02]  /*03f0*/  @!P6 SEL R8, R8, R11, !P4 ;  /* 0x0000000b0808e207 */ /* 0x000fe40006000000 */
[----:B------:R-:W-:Y:S02]  /*0400*/  SEL R14, R14, 0xff800000, P0 ;  /* 0xff8000000e0e7807 */ /* 0x000fe40000000000 */
[----:B------:R-:W-:-:S02]  /*0410*/  FSETP.GEU.AND P6, PT, R8, R15, PT ;  /* 0x0000000f0800720b */ /* 0x000fc40003fce000 */
[----:B------:R-:W-:Y:S02]  /*0420*/  FSETP.NAN.AND P0, PT, R7, R7, PT ;  /* 0x000000070700720b */ /* 0x000fe40003f08000 */
[----:B------:R-:W-:Y:S02]  /*0430*/  @!P2 SEL R15, R15, R8, !P6 ;  /* 0x000000080f0fa207 */ /* 0x000fe40007000000 */
[C---:B------:R-:W-:Y:S02]  /*0440*/  FSETP.NAN.AND P2, PT, R10.reuse, R10, PT ;  /* 0x0000000a0a00720b */ /* 0x040fe40003f48000 */
[----:B------:R-:W-:Y:S02]  /*0450*/  P2R R19, PR, RZ, 0x40 ;  /* 0x00000040ff137803 */ /* 0x000fe40000000000 */
[----:B------:R-:W-:Y:S02]  /*0460*/  @!P5 SEL R10, R10, R13, P2 ;  /* 0x0000000d0a0ad207 */ /* 0x000fe40001000000 */
[----:B------:R-:W-:-:S02]  /*0470*/  LOP3.LUT R8, R9, R4, RZ, 0xfc, !PT ;  /* 0x0000000409087212 */ /* 0x000fc400078efcff */
[----:B------:R-:W-:-:S04]  /*0480*/  FSETP.GEU.AND P2, PT, R10, R7, PT ;  /* 0x000000070a00720b */ /* 0x000fc80003f4e000 */
[----:B------:R-:W-:Y:S02]  /*0490*/  @!P0 SEL R7, R7, R10, !P2 ;  /* 0x0000000a07078207 */ /* 0x000fe40005000000 */
[----:B------:R-:W-:Y:S02]  /*04a0*/  CS2R R10, SRZ ;  /* 0x00000000000a7805 */ /* 0x000fe4000001ff00 */
[-C--:B------:R-:W-:Y:S02]  /*04b0*/  FSETP.NAN.AND P0, PT, R14, R14.reuse, PT ;  /* 0x0000000e0e00720b */ /* 0x080fe40003f08000 */
[----:B------:R-:W-:-:S04]  /*04c0*/  FSETP.GEU.AND P6, PT, R7, R14, PT ;  /* 0x0000000e0700720b */ /* 0x000fc80003fce000 */
[----:B------:R-:W-:-:S07]  /*04d0*/  P2R R17, PR, RZ, 0x40 ;  /* 0x00000040ff117803 */ /* 0x000fce0000000000 */
[----:B------:R-:W-:Y:S01]  /*04e0*/  @!P0 SEL R14, R14, R7, !P6 ;  /* 0x000000070e0e8207 */ /* 0x000fe20007000000 */
[C---:B------:R-:W-:Y:S01]  /*04f0*/  IMAD.WIDE R6, R5.reuse, 0x4, R2 ;  /* 0x0000000405067825 */ /* 0x040fe200078e0202 */
[----:B------:R-:W-:-:S04]  /*0500*/  ISETP.GE.AND P0, PT, R5, 0x8400, PT ;  /* 0x000084000500780c */ /* 0x000fc80003f06270 */
[----:B------:R-:W-:Y:S01]  /*0510*/  ISETP.GT.AND P6, PT, R8, -0x1, !P0 ;  /* 0xffffffff0800780c */ /* 0x000fe200047c4270 */
[----:B------:R-:W-:Y:S01]  /*0520*/  VIADD R13, R5, 0x210 ;  /* 0x00000210050d7836 */ /* 0x000fe20000000000 */
[----:B------:R-:W-:-:S11]  /*0530*/  P2R R18, PR, RZ, 0x1 ;  /* 0x00000001ff127803 */ /* 0x000fd60000000000 */
[----:B------:R1:W2:Y:S01]  /*0540*/  @P6 LDG.E.64 R10, desc[UR4][R6.64] ;  /* 0x00000004060a6981 */ /* 0x0002a2000c1e1b00 */
[----:B------:R-:W-:Y:S01]  /*0550*/  IMAD.WIDE R12, R13, 0x4, R2 ;  /* 0x000000040d0c7825 */ /* 0x000fe200078e0202 */
[----:B-1----:R-:W-:-:S06]  /*0560*/  CS2R R6, SRZ ;  /* 0x0000000000067805 */ /* 0x002fcc000001ff00 */
[----:B------:R-:W3:Y:S01]  /*0570*/  @P3 LDG.E.64 R6, desc[UR4][R12.64] ;  /* 0x000000040c063981 */ /* 0x000ee2000c1e1b00 */
[----:B--2---:R-:W-:Y:S02]  /*0580*/  SEL R8, R11, 0xff800000, P6 ;  /* 0xff8000000b087807 */ /* 0x004fe40003000000 */
[----:B------:R-:W-:Y:S02]  /*0590*/  SEL R11, R10, 0xff800000, P6 ;  /* 0xff8000000a0b7807 */ /* 0x000fe40003000000 */
[-C--:B------:R-:W-:Y:S02]  /*05a0*/  FSETP.NAN.AND P6, PT, R8, R8.reuse, PT ;  /* 0x000000080800720b */ /* 0x080fe40003fc8000 */
[----:B------:R-:W-:-:S04]  /*05b0*/  FSETP.GEU.AND P0, PT, R15, R8, PT ;  /* 0x000000080f00720b */ /* 0x000fc80003f0e000 */
[----:B------:R-:W-:-:S07]  /*05c0*/  P2R R16, PR, RZ, 0x1 ;  /* 0x00000001ff107803 */ /* 0x000fce0000000000 */
[----:B------:R-:W-:Y:S02]  /*05d0*/  @!P6 SEL R8, R8, R15, !P0 ;  /* 0x0000000f0808e207 */ /* 0x000fe40004000000 */
[-C--:B------:R-:W-:Y:S02]  /*05e0*/  FSETP.NAN.AND P6, PT, R11, R11.reuse, PT ;  /* 0x0000000b0b00720b */ /* 0x080fe40003fc8000 */
[----:B------:R-:W-:Y:S02]  /*05f0*/  FSETP.GEU.AND P0, PT, R14, R11, PT ;  /* 0x0000000b0e00720b */ /* 0x000fe40003f0e000 */
[----:B---3--:R-:W-:Y:S02]  /*0600*/  SEL R21, R7, 0xff800000, P3 ;  /* 0xff80000007157807 */ /* 0x008fe40001800000 */
[----:B------:R-:W-:-:S07]  /*0610*/  P2R R20, PR, RZ, 0x1 ;  /* 0x00000001ff147803 */ /* 0x000fce0000000000 */
[----:B------:R-:W-:Y:S02]  /*0620*/  @!P6 SEL R11, R11, R14, !P0 ;  /* 0x0000000e0b0be207 */ /* 0x000fe40004000000 */
[-C--:B------:R-:W-:Y:S02]  /*0630*/  FSETP.NAN.AND P6, PT, R21, R21.reuse, PT ;  /* 0x000000151500720b */ /* 0x080fe40003fc8000 */
[----:B------:R-:W-:Y:S02]  /*0640*/  SEL R14, R6, 0xff800000, P3 ;  /* 0xff800000060e7807 */ /* 0x000fe40001800000 */
[----:B------:R-:W-:-:S09]  /*0650*/  FSETP.GEU.AND P3, PT, R8, R21, PT ;  /* 0x000000150800720b */ /* 0x000fd20003f6e000 */
[----:B------:R-:W-:Y:S02]  /*0660*/  @!P6 SEL R21, R21, R8, !P3 ;  /* 0x000000081515e207 */ /* 0x000fe40005800000 */
[-C--:B------:R-:W-:Y:S02]  /*0670*/  FSETP.NAN.AND P6, PT, R14, R14.reuse, PT ;  /* 0x0000000e0e00720b */ /* 0x080fe40003fc8000 */
[----:B------:R-:W-:Y:S02]  /*0680*/  FSETP.GEU.AND P0, PT, R11, R14, PT ;  /* 0x0000000e0b00720b */ /* 0x000fe40003f0e000 */
[----:B------:R-:W-:-:S09]  /*0690*/  P2R R15, PR, RZ, 0x8 ;  /* 0x00000008ff0f7803 */ /* 0x000fd20000000000 */
[----:B------:R-:W-:Y:S01]  /*06a0*/  @!P6 SEL R14, R14, R11, !P0 ;  /* 0x0000000b0e0ee207 */ /* 0x000fe20004000000 */
[----:B------:R-:W-:-:S05]  /*06b0*/  VIADD R11, R9, 0x1 ;  /* 0x00000001090b7836 */ /* 0x000fca0000000000 */
[----:B------:R-:W-:-:S04]  /*06c0*/  ISETP.GE.U32.AND P3, PT, R11, 0x4, PT ;  /* 0x000000040b00780c */ /* 0x000fc80003f66070 */
[----:B------:R-:W-:-:S04]  /*06d0*/  ISETP.GT.AND P6, PT, R4, RZ, !P3 ;  /* 0x000000ff0400720c */ /* 0x000fc80005fc4270 */
[C---:B------:R-:W-:Y:S01]  /*06e0*/  ISETP.LT.AND P6, PT, R5.reuse, 0x8400, P6 ;  /* 0x000084000500780c */ /* 0x040fe200037c1270 */
[----:B------:R-:W-:Y:S01]  /*06f0*/  VIADD R9, R5, 0x630 ;  /* 0x0000063005097836 */ /* 0x000fe20000000000 */
[----:B------:R-:W-:-:S03]  /*0700*/  CS2R R6, SRZ ;  /* 0x0000000000067805 */ /* 0x000fc6000001ff00 */
[----:B------:R-:W-:-:S08]  /*0710*/  IMAD.WIDE R8, R9, 0x4, R2 ;  /* 0x0000000409087825 */ /* 0x000fd000078e0202 */
[----:B------:R1:W2:Y:S01]  /*0720*/  @P6 LDG.E.64 R6, desc[UR4][R8.64] ;  /* 0x0000000408066981 */ /* 0x0002a2000c1e1b00 */
[----:B------:R-:W-:Y:S02]  /*0730*/  P2R R13, PR, RZ, 0x1 ;  /* 0x00000001ff0d7803 */ /* 0x000fe40000000000 */
[----:B------:R-:W-:Y:S01]  /*0740*/  ISETP.NE.AND P0, PT, R19, RZ, PT ;  /* 0x000000ff1300720c */ /* 0x000fe20003f05270 */
[----:B-1----:R-:W-:-:S04]  /*0750*/  VIADD R9, R5, 0x840 ;  /* 0x0000084005097836 */ /* 0x002fc80000000000 */
[----:B------:R-:W-:Y:S01]  /*0760*/  IMAD.WIDE R8, R9, 0x4, R2 ;  /* 0x0000000409087825 */ /* 0x000fe200078e0202 */
[----:B--2---:R-:W-:Y:S02]  /*0770*/  SEL R10, R6, 0xff800000, P6 ;  /* 0xff800000060a7807 */ /* 0x004fe40003000000 */
[----:B------:R-:W-:Y:S02]  /*0780*/  SEL R6, RZ, 0x1, !P1 ;  /* 0x00000001ff067807 */ /* 0x000fe40004800000 */
[-C--:B------:R-:W-:Y:S02]  /*0790*/  FSETP.NAN.AND P1, PT, R10, R10.reuse, PT ;  /* 0x0000000a0a00720b */ /* 0x080fe40003f28000 */
[----:B------:R-:W-:Y:S02]  /*07a0*/  SEL R12, R7, 0xff800000, P6 ;  /* 0xff800000070c7807 */ /* 0x000fe40003000000 */
[----:B------:R-:W-:Y:S02]  /*07b0*/  SEL R7, RZ, 0x1, !P5 ;  /* 0x00000001ff077807 */ /* 0x000fe40006800000 */
[----:B------:R-:W-:-:S07]  /*07c0*/  FSETP.GEU.AND P5, PT, R14, R10, PT ;  /* 0x0000000a0e00720b */ /* 0x000fce0003fae000 */
[----:B------:R-:W-:Y:S02]  /*07d0*/  @!P1 SEL R10, R10, R14, !P5 ;  /* 0x0000000e0a0a9207 */ /* 0x000fe40006800000 */
[----:B------:R-:W-:-:S04]  /*07e0*/  ISETP.GE.U32.AND P1, PT, R11, 0x4, PT ;  /* 0x000000040b00780c */ /* 0x000fc80003f26070 */
[----:B------:R-:W-:-:S04]  /*07f0*/  ISETP.GT.AND P1, PT, R4, -0x1, !P1 ;  /* 0xffffffff0400780c */ /* 0x000fc80004f24270 */
[----:B------:R-:W-:Y:S02]  /*0800*/  ISETP.LT.AND P1, PT, R5, 0x8400, P1 ;  /* 0x000084000500780c */ /* 0x000fe40000f21270 */
[----:B------:R-:W-:Y:S02]  /*0810*/  SEL R14, R7, 0x2, P2 ;  /* 0x00000002070e7807 */ /* 0x000fe40001000000 */
[----:B------:R-:W-:Y:S02]  /*0820*/  SEL R19, R6, 0x2, P4 ;  /* 0x0000000206137807 */ /* 0x000fe40002000000 */
[----:B------:R-:W-:-:S07]  /*0830*/  CS2R R6, SRZ ;  /* 0x0000000000067805 */ /* 0x000fce000001ff00 */
[----:B------:R1:W2:Y:S01]  /*0840*/  @P1 LDG.E.64 R6, desc[UR4][R8.64] ;  /* 0x0000000408061981 */ /* 0x0002a2000c1e1b00 */
[-C--:B------:R-:W-:Y:S02]  /*0850*/  FSETP.NAN.AND P3, PT, R12, R12.reuse, PT ;  /* 0x0000000c0c00720b */ /* 0x080fe40003f68000 */
[----:B------:R-:W-:Y:S02]  /*0860*/  FSETP.GEU.AND P6, PT, R21, R12, PT ;  /* 0x0000000c1500720b */ /* 0x000fe40003fce000 */
[----:B------:R-:W-:Y:S02]  /*0870*/  SEL R19, R19, 0x3, P0 ;  /* 0x0000000313137807 */ /* 0x000fe40000000000 */
[----:B------:R-:W-:Y:S02]  /*0880*/  ISETP.NE.AND P0, PT, R18, RZ, PT ;  /* 0x000000ff1200720c */ /* 0x000fe40003f05270 */
[----:B------:R-:W-:Y:S01]  /*0890*/  LOP3.LUT R0, R11, R0, RZ, 0xfc, !PT ;  /* 0x000000000b007212 */ /* 0x000fe200078efcff */
[----:B-1----:R-:W1:Y:S04]  /*08a0*/  LDC.64 R8, c[0x0][0x218] ;  /* 0x00008600ff087b82 */ /* 0x002e680000000a00 */
[----:B------:R-:W-:-:S02]  /*08b0*/  @!P3 SEL R12, R12, R21, !P6 ;  /* 0x000000150c0cb207 */ /* 0x000fc40007000000 */
[----:B--2---:R-:W-:-:S04]  /*08c0*/  SEL R4, R7, 0xff800000, P1 ;  /* 0xff80000007047807 */ /* 0x004fc80000800000 */
[-C--:B------:R-:W-:Y:S02]  /*08d0*/  FSETP.NAN.AND P2, PT, R4, R4.reuse, PT ;  /* 0x000000040400720b */ /* 0x080fe40003f48000 */
[----:B------:R-:W-:Y:S02]  /*08e0*/  SEL R7, R6, 0xff800000, P1 ;  /* 0xff80000006077807 */ /* 0x000fe40000800000 */
[----:B------:R-:W-:Y:S02]  /*08f0*/  ISETP.NE.AND P1, PT, R17, RZ, PT ;  /* 0x000000ff1100720c */ /* 0x000fe40003f25270 */
[----:B------:R-:W-:Y:S02]  /*0900*/  FSETP.GEU.AND P4, PT, R12, R4, PT ;  /* 0x000000040c00720b */ /* 0x000fe40003f8e000 */
[----:B------:R-:W-:Y:S02]  /*0910*/  SEL R14, R14, 0x3, P1 ;  /* 0x000000030e0e7807 */ /* 0x000fe40000800000 */
[----:B------:R-:W-:-:S03]  /*0920*/  ISETP.LT.U32.AND P1, PT, R0, 0x4, !P0 ;  /* 0x000000040000780c */ /* 0x000fc60004721070 */
[----:B------:R-:W-:Y:S02]  /*0930*/  @!P2 SEL R4, R4, R12, !P4 ;  /* 0x0000000c0404a207 */ /* 0x000fe40006000000 */
[----:B------:R-:W-:Y:S01]  /*0940*/  ISETP.NE.AND P2, PT, R13, RZ, PT ;  /* 0x000000ff0d00720c */ /* 0x000fe20003f45270 */
[----:B------:R-:W-:-:S04]  /*0950*/  VIADD R13, R5, 0xa50 ;  /* 0x00000a50050d7836 */ /* 0x000fc80000000000 */
[----:B------:R-:W-:Y:S01]  /*0960*/  IMAD.WIDE R12, R13, 0x4, R2 ;  /* 0x000000040d0c7825 */ /* 0x000fe200078e0202 */
[----:B------:R-:W-:-:S06]  /*0970*/  CS2R R2, SRZ ;  /* 0x0000000000027805 */ /* 0x000fcc000001ff00 */
[----:B------:R-:W2:Y:S01]  /*0980*/  @P1 LDG.E.64 R2, desc[UR4][R12.64] ;  /* 0x000000040c021981 */ /* 0x000ea2000c1e1b00 */
[----:B------:R-:W-:-:S04]  /*0990*/  ISETP.NE.AND P3, PT, R20, RZ, PT ;  /* 0x000000ff1400720c */ /* 0x000fc80003f65270 */
[----:B------:R-:W-:Y:S02]  /*09a0*/  SEL R14, R14, 0x4, P3 ;  /* 0x000000040e0e7807 */ /* 0x000fe40001800000 */
[----:B------:R-:W-:Y:S02]  /*09b0*/  ISETP.NE.AND P3, PT, R15, RZ, PT ;  /* 0x000000ff0f00720c */ /* 0x000fe40003f65270 */
[----:B------:R-:W-:-:S04]  /*09c0*/  SEL R14, R14, 0x5, P2 ;  /* 0x000000050e0e7807 */ /* 0x000fc80001000000 */
[----:B------:R-:W-:Y:S02]  /*09d0*/  SEL R14, R14, 0x6, P5 ;  /* 0x000000060e0e7807 */ /* 0x000fe40002800000 */
[----:B------:R-:W-:-:S04]  /*09e0*/  FSETP.GEU.AND P5, PT, R10, R7, PT ;  /* 0x000000070a00720b */ /* 0x000fc80003fae000 */
[----:B------:R-:W-:Y:S01]  /*09f0*/  SEL R14, R14, 0x7, P5 ;  /* 0x000000070e0e7807 */ /* 0x000fe20002800000 */
[----:B-1----:R-:W-:Y:S01]  /*0a00*/  IMAD.WIDE R8, R5, 0x4, R8 ;  /* 0x0000000405087825 */ /* 0x002fe200078e0208 */
[----:B--2---:R-:W-:Y:S02]  /*0a10*/  SEL R2, R2, 0xff800000, P1 ;  /* 0xff80000002027807 */ /* 0x004fe40000800000 */
[----:B------:R-:W-:Y:S02]  /*0a20*/  SEL R3, R3, 0xff800000, P1 ;  /* 0xff80000003037807 */ /* 0x000fe40000800000 */
[----:B------:R-:W-:-:S04]  /*0a30*/  ISETP.NE.AND P1, PT, R16, RZ, PT ;  /* 0x000000ff1000720c */ /* 0x000fc80003f25270 */
[----:B------:R-:W-:Y:S02]  /*0a40*/  SEL R19, R19, 0x4, P1 ;  /* 0x0000000413137807 */ /* 0x000fe40000800000 */
[----:B------:R-:W-:Y:S02]  /*0a50*/  FSETP.NAN.AND P1, PT, R7, R7, PT ;  /* 0x000000070700720b */ /* 0x000fe40003f28000 */
[----:B------:R-:W-:Y:S02]  /*0a60*/  SEL R19, R19, 0x5, P3 ;  /* 0x0000000513137807 */ /* 0x000fe40001800000 */
[----:B------:R-:W-:Y:S02]  /*0a70*/  FSETP.NAN.AND P2, PT, R3, R3, PT ;  /* 0x000000030300720b */ /* 0x000fe40003f48000 */
[----:B------:R-:W-:Y:S02]  /*0a80*/  FSETP.NAN.AND P3, PT, R2, R2, PT ;  /* 0x000000020200720b */ /* 0x000fe40003f68000 */
[----:B------:R-:W-:-:S05]  /*0a90*/  SEL R19, R19, 0x6, P6 ;  /* 0x0000000613137807 */ /* 0x000fca0003000000 */
[----:B------:R-:W-:Y:S02]  /*0aa0*/  @!P1 SEL R7, R7, R10, !P5 ;  /* 0x0000000a07079207 */ /* 0x000fe40006800000 */
[----:B------:R-:W-:Y:S02]  /*0ab0*/  FSETP.GEU.AND P1, PT, R4, R3, PT ;  /* 0x000000030400720b */ /* 0x000fe40003f2e000 */
[----:B------:R-:W-:Y:S02]  /*0ac0*/  FSETP.GEU.AND P6, PT, R7, R2, PT ;  /* 0x000000020700720b */ /* 0x000fe40003fce000 */
[----:B------:R-:W-:Y:S02]  /*0ad0*/  SEL R19, R19, 0x7, P4 ;  /* 0x0000000713137807 */ /* 0x000fe40002000000 */
[----:B------:R-:W-:Y:S02]  /*0ae0*/  SEL R0, R14, 0x8, P6 ;  /* 0x000000080e007807 */ /* 0x000fe40003000000 */
[----:B------:R-:W-:-:S02]  /*0af0*/  @!P2 SEL R3, R3, R4, !P1 ;  /* 0x000000040303a207 */ /* 0x000fc40004800000 */
[----:B------:R-:W-:Y:S02]  /*0b00*/  @!P3 SEL R2, R2, R7, !P6 ;  /* 0x000000070202b207 */ /* 0x000fe40007000000 */
[----:B------:R-:W-:Y:S02]  /*0b10*/  IADD3 R4, P2, R5, UR6, RZ ;  /* 0x0000000605047c10 */ /* 0x000fe4000ff5e0ff */
[----:B------:R-:W-:Y:S02]  /*0b20*/  SEL R19, R19, 0x8, P1 ;  /* 0x0000000813137807 */ /* 0x000fe40000800000 */
[----:B------:R-:W-:Y:S01]  /*0b30*/  LOP3.LUT R0, R0, 0xff, RZ, 0xc0, !PT ;  /* 0x000000ff00007812 */ /* 0x000fe200078ec0ff */
[----:B------:R1:W-:Y:S01]  /*0b40*/  @!P0 STG.E.64 desc[UR4][R8.64], R2 ;  /* 0x0000000208008986 */ /* 0x0003e2000c101b04 */
[----:B------:R-:W-:-:S03]  /*0b50*/  LEA.HI.X.SX32 R5, R5, UR7, 0x1, P2 ;  /* 0x0000000705057c11 */ /* 0x000fc600090f0eff */
[----:B------:R-:W-:Y:S01]  /*0b60*/  IMAD R19, R19, 0x100, R0 ;  /* 0x0000010013137824 */ /* 0x000fe200078e0200 */
[----:B------:R-:W-:Y:S06]  /*0b70*/  @P0 EXIT ;  /* 0x000000000000094d */ /* 0x000fec0003800000 */
[----:B------:R-:W-:Y:S01]  /*0b80*/  STG.E.U16 desc[UR4][R4.64], R19 ;  /* 0x0000001304007986 */ /* 0x000fe2000c101504 */
[----:B------:R-:W-:Y:S05]  /*0b90*/  EXIT ;  /* 0x000000000000794d */ /* 0x000fea0003800000 */
.L_x_0:
[----:B------:R-:W-:-:S00]  /*0ba0*/  BRA `(.L_x_0) ;  /* 0xfffffffc00fc7947 */ /* 0x000fc0000383ffff */
[----:B------:R-:W-:-:S00]  /*0bb0*/  NOP ;  /* 0x0000000000007918 */ /* 0x000fc00000000000 */
        /* <DEDUP_REMOVED lines=12> */
.L_x_1:


//--------------------- .nv.constant0.triton_poi_fused_max_pool2d_with_indices_60 --------------------------
	.section	.nv.constant0.triton_poi_fused_max_pool2d_with_indices_60,"a",@progbits
	.sectionflags	@""
	.align	4
.nv.constant0.triton_poi_fused_max_pool2d_with_indices_60:
	.zero		556
